//
// Generated by NVIDIA NVVM Compiler
//
// Compiler Build ID: CL-36424714
// Cuda compilation tools, release 13.0, V13.0.88
// Based on NVVM 20.0.0
//

.version 9.0
.target sm_100
.address_size 64

	// .globl	_Z19matrixMultiplyNaivePKfS0_Pfiii
// _ZZ19matrixMultiplyTiledPKfS0_PfiiiE5tileA has been demoted
// _ZZ19matrixMultiplyTiledPKfS0_PfiiiE5tileB has been demoted

.visible .entry _Z19matrixMultiplyNaivePKfS0_Pfiii(
	.param .u64 .ptr .align 1 _Z19matrixMultiplyNaivePKfS0_Pfiii_param_0,
	.param .u64 .ptr .align 1 _Z19matrixMultiplyNaivePKfS0_Pfiii_param_1,
	.param .u64 .ptr .align 1 _Z19matrixMultiplyNaivePKfS0_Pfiii_param_2,
	.param .u32 _Z19matrixMultiplyNaivePKfS0_Pfiii_param_3,
	.param .u32 _Z19matrixMultiplyNaivePKfS0_Pfiii_param_4,
	.param .u32 _Z19matrixMultiplyNaivePKfS0_Pfiii_param_5
)
{
	.reg .pred 	%p<13>;
	.reg .b32 	%r<41>;
	.reg .b32 	%f<68>;
	.reg .b64 	%rd<53>;

	ld.param.u64 	%rd7, [_Z19matrixMultiplyNaivePKfS0_Pfiii_param_0];
	ld.param.u64 	%rd8, [_Z19matrixMultiplyNaivePKfS0_Pfiii_param_1];
	ld.param.u64 	%rd6, [_Z19matrixMultiplyNaivePKfS0_Pfiii_param_2];
	ld.param.u32 	%r20, [_Z19matrixMultiplyNaivePKfS0_Pfiii_param_3];
	ld.param.u32 	%r18, [_Z19matrixMultiplyNaivePKfS0_Pfiii_param_4];
	ld.param.u32 	%r19, [_Z19matrixMultiplyNaivePKfS0_Pfiii_param_5];
	cvta.to.global.u64 	%rd1, %rd8;
	cvta.to.global.u64 	%rd2, %rd7;
	mov.u32 	%r21, %ctaid.y;
	mov.u32 	%r22, %ntid.y;
	mov.u32 	%r23, %tid.y;
	mad.lo.s32 	%r1, %r21, %r22, %r23;
	mov.u32 	%r24, %ctaid.x;
	mov.u32 	%r25, %ntid.x;
	mov.u32 	%r26, %tid.x;
	mad.lo.s32 	%r2, %r24, %r25, %r26;
	setp.ge.s32 	%p1, %r1, %r20;
	setp.ge.s32 	%p2, %r2, %r18;
	or.pred  	%p3, %p1, %p2;
	@%p3 bra 	$L__BB0_14;
	setp.lt.s32 	%p4, %r19, 1;
	mov.f32 	%f67, 0f00000000;
	@%p4 bra 	$L__BB0_13;
	mul.lo.s32 	%r3, %r19, %r1;
	and.b32  	%r4, %r19, 7;
	setp.lt.u32 	%p5, %r19, 8;
	mov.f32 	%f67, 0f00000000;
	mov.b32 	%r39, 0;
	@%p5 bra 	$L__BB0_5;
	and.b32  	%r39, %r19, 2147483640;
	neg.s32 	%r37, %r39;
	shl.b32 	%r7, %r18, 3;
	mul.wide.u32 	%rd9, %r3, 4;
	add.s64 	%rd10, %rd9, %rd2;
	add.s64 	%rd52, %rd10, 16;
	mov.f32 	%f67, 0f00000000;
	mul.wide.s32 	%rd13, %r18, 4;
	mov.u32 	%r36, %r2;
$L__BB0_4:
	.pragma "nounroll";
	ld.global.f32 	%f17, [%rd52+-16];
	mul.wide.s32 	%rd11, %r36, 4;
	add.s64 	%rd12, %rd1, %rd11;
	ld.global.f32 	%f18, [%rd12];
	fma.rn.f32 	%f19, %f17, %f18, %f67;
	ld.global.f32 	%f20, [%rd52+-12];
	add.s64 	%rd14, %rd12, %rd13;
	ld.global.f32 	%f21, [%rd14];
	fma.rn.f32 	%f22, %f20, %f21, %f19;
	ld.global.f32 	%f23, [%rd52+-8];
	add.s64 	%rd15, %rd14, %rd13;
	ld.global.f32 	%f24, [%rd15];
	fma.rn.f32 	%f25, %f23, %f24, %f22;
	ld.global.f32 	%f26, [%rd52+-4];
	add.s64 	%rd16, %rd15, %rd13;
	ld.global.f32 	%f27, [%rd16];
	fma.rn.f32 	%f28, %f26, %f27, %f25;
	ld.global.f32 	%f29, [%rd52];
	add.s64 	%rd17, %rd16, %rd13;
	ld.global.f32 	%f30, [%rd17];
	fma.rn.f32 	%f31, %f29, %f30, %f28;
	ld.global.f32 	%f32, [%rd52+4];
	add.s64 	%rd18, %rd17, %rd13;
	ld.global.f32 	%f33, [%rd18];
	fma.rn.f32 	%f34, %f32, %f33, %f31;
	ld.global.f32 	%f35, [%rd52+8];
	add.s64 	%rd19, %rd18, %rd13;
	ld.global.f32 	%f36, [%rd19];
	fma.rn.f32 	%f37, %f35, %f36, %f34;
	ld.global.f32 	%f38, [%rd52+12];
	add.s64 	%rd20, %rd19, %rd13;
	ld.global.f32 	%f39, [%rd20];
	fma.rn.f32 	%f67, %f38, %f39, %f37;
	add.s32 	%r37, %r37, 8;
	add.s32 	%r36, %r36, %r7;
	add.s64 	%rd52, %rd52, 32;
	setp.ne.s32 	%p6, %r37, 0;
	@%p6 bra 	$L__BB0_4;
$L__BB0_5:
	setp.eq.s32 	%p7, %r4, 0;
	@%p7 bra 	$L__BB0_13;
	and.b32  	%r13, %r19, 3;
	setp.lt.u32 	%p8, %r4, 4;
	@%p8 bra 	$L__BB0_8;
	add.s32 	%r28, %r39, %r3;
	mul.wide.u32 	%rd21, %r28, 4;
	add.s64 	%rd22, %rd2, %rd21;
	ld.global.f32 	%f41, [%rd22];
	mad.lo.s32 	%r29, %r39, %r18, %r2;
	mul.wide.s32 	%rd23, %r29, 4;
	add.s64 	%rd24, %rd1, %rd23;
	ld.global.f32 	%f42, [%rd24];
	fma.rn.f32 	%f43, %f41, %f42, %f67;
	cvt.u64.u32 	%rd25, %r3;
	cvt.u64.u32 	%rd26, %r39;
	add.s64 	%rd27, %rd26, %rd25;
	shl.b64 	%rd28, %rd27, 2;
	add.s64 	%rd29, %rd2, %rd28;
	ld.global.f32 	%f44, [%rd29+4];
	mul.wide.s32 	%rd30, %r18, 4;
	add.s64 	%rd31, %rd24, %rd30;
	ld.global.f32 	%f45, [%rd31];
	fma.rn.f32 	%f46, %f44, %f45, %f43;
	ld.global.f32 	%f47, [%rd29+8];
	add.s64 	%rd32, %rd31, %rd30;
	ld.global.f32 	%f48, [%rd32];
	fma.rn.f32 	%f49, %f47, %f48, %f46;
	ld.global.f32 	%f50, [%rd29+12];
	add.s64 	%rd33, %rd32, %rd30;
	ld.global.f32 	%f51, [%rd33];
	fma.rn.f32 	%f67, %f50, %f51, %f49;
	add.s32 	%r39, %r39, 4;
$L__BB0_8:
	setp.eq.s32 	%p9, %r13, 0;
	@%p9 bra 	$L__BB0_13;
	setp.eq.s32 	%p10, %r13, 1;
	@%p10 bra 	$L__BB0_11;
	add.s32 	%r30, %r39, %r3;
	mul.wide.u32 	%rd34, %r30, 4;
	add.s64 	%rd35, %rd2, %rd34;
	ld.global.f32 	%f53, [%rd35];
	mad.lo.s32 	%r31, %r39, %r18, %r2;
	mul.wide.s32 	%rd36, %r31, 4;
	add.s64 	%rd37, %rd1, %rd36;
	ld.global.f32 	%f54, [%rd37];
	fma.rn.f32 	%f55, %f53, %f54, %f67;
	cvt.u64.u32 	%rd38, %r3;
	cvt.u64.u32 	%rd39, %r39;
	add.s64 	%rd40, %rd39, %rd38;
	shl.b64 	%rd41, %rd40, 2;
	add.s64 	%rd42, %rd2, %rd41;
	ld.global.f32 	%f56, [%rd42+4];
	mul.wide.s32 	%rd43, %r18, 4;
	add.s64 	%rd44, %rd37, %rd43;
	ld.global.f32 	%f57, [%rd44];
	fma.rn.f32 	%f67, %f56, %f57, %f55;
	add.s32 	%r39, %r39, 2;
$L__BB0_11:
	and.b32  	%r32, %r19, 1;
	setp.eq.b32 	%p11, %r32, 1;
	not.pred 	%p12, %p11;
	@%p12 bra 	$L__BB0_13;
	add.s32 	%r33, %r39, %r3;
	mul.wide.u32 	%rd45, %r33, 4;
	add.s64 	%rd46, %rd2, %rd45;
	ld.global.f32 	%f58, [%rd46];
	mad.lo.s32 	%r34, %r39, %r18, %r2;
	mul.wide.s32 	%rd47, %r34, 4;
	add.s64 	%rd48, %rd1, %rd47;
	ld.global.f32 	%f59, [%rd48];
	fma.rn.f32 	%f67, %f58, %f59, %f67;
$L__BB0_13:
	mad.lo.s32 	%r35, %r18, %r1, %r2;
	cvta.to.global.u64 	%rd49, %rd6;
	mul.wide.s32 	%rd50, %r35, 4;
	add.s64 	%rd51, %rd49, %rd50;
	st.global.f32 	[%rd51], %f67;
$L__BB0_14:
	ret;

}
	// .globl	_Z19matrixMultiplyTiledPKfS0_Pfiii
.visible .entry _Z19matrixMultiplyTiledPKfS0_Pfiii(
	.param .u64 .ptr .align 1 _Z19matrixMultiplyTiledPKfS0_Pfiii_param_0,
	.param .u64 .ptr .align 1 _Z19matrixMultiplyTiledPKfS0_Pfiii_param_1,
	.param .u64 .ptr .align 1 _Z19matrixMultiplyTiledPKfS0_Pfiii_param_2,
	.param .u32 _Z19matrixMultiplyTiledPKfS0_Pfiii_param_3,
	.param .u32 _Z19matrixMultiplyTiledPKfS0_Pfiii_param_4,
	.param .u32 _Z19matrixMultiplyTiledPKfS0_Pfiii_param_5
)
{
	.reg .pred 	%p<12>;
	.reg .b32 	%r<43>;
	.reg .b32 	%f<111>;
	.reg .b64 	%rd<13>;
	// demoted variable
	.shared .align 4 .b8 _ZZ19matrixMultiplyTiledPKfS0_PfiiiE5tileA[4096];
	// demoted variable
	.shared .align 4 .b8 _ZZ19matrixMultiplyTiledPKfS0_PfiiiE5tileB[4096];
	ld.param.u64 	%rd3, [_Z19matrixMultiplyTiledPKfS0_Pfiii_param_0];
	ld.param.u64 	%rd4, [_Z19matrixMultiplyTiledPKfS0_Pfiii_param_1];
	ld.param.u64 	%rd5, [_Z19matrixMultiplyTiledPKfS0_Pfiii_param_2];
	ld.param.u32 	%r24, [_Z19matrixMultiplyTiledPKfS0_Pfiii_param_3];
	ld.param.u32 	%r25, [_Z19matrixMultiplyTiledPKfS0_Pfiii_param_4];
	ld.param.u32 	%r26, [_Z19matrixMultiplyTiledPKfS0_Pfiii_param_5];
	mov.u32 	%r27, %ctaid.y;
	shl.b32 	%r28, %r27, 5;
	mov.u32 	%r40, %tid.y;
	add.s32 	%r2, %r28, %r40;
	mov.u32 	%r29, %ctaid.x;
	shl.b32 	%r3, %r29, 5;
	mov.u32 	%r38, %tid.x;
	add.s32 	%r5, %r3, %r38;
	setp.lt.s32 	%p1, %r26, 1;
	mov.f32 	%f110, 0f00000000;
	@%p1 bra 	$L__BB1_7;
	add.s32 	%r30, %r26, 31;
	shr.u32 	%r31, %r30, 5;
	shl.b32 	%r32, %r40, 7;
	mov.u32 	%r33, _ZZ19matrixMultiplyTiledPKfS0_PfiiiE5tileA;
	add.s32 	%r6, %r33, %r32;
	shl.b32 	%r34, %r38, 2;
	add.s32 	%r7, %r6, %r34;
	mov.u32 	%r35, _ZZ19matrixMultiplyTiledPKfS0_PfiiiE5tileB;
	add.s32 	%r9, %r35, %r34;
	add.s32 	%r8, %r9, %r32;
	neg.s32 	%r42, %r31;
	mad.lo.s32 	%r36, %r40, %r25, %r38;
	add.s32 	%r41, %r36, %r3;
	shl.b32 	%r12, %r25, 5;
	mad.lo.s32 	%r39, %r26, %r2, %r38;
	cvta.to.global.u64 	%rd1, %rd3;
	cvta.to.global.u64 	%rd2, %rd4;
	mov.f32 	%f110, 0f00000000;
$L__BB1_2:
	setp.ge.s32 	%p2, %r2, %r24;
	setp.ge.u32 	%p3, %r38, %r26;
	mov.f32 	%f108, 0f00000000;
	or.pred  	%p4, %p2, %p3;
	@%p4 bra 	$L__BB1_4;
	mul.wide.u32 	%rd6, %r39, 4;
	add.s64 	%rd7, %rd1, %rd6;
	ld.global.f32 	%f108, [%rd7];
$L__BB1_4:
	setp.ge.s32 	%p5, %r5, %r25;
	st.shared.f32 	[%r7], %f108;
	setp.ge.u32 	%p6, %r40, %r26;
	mov.f32 	%f109, 0f00000000;
	or.pred  	%p7, %p5, %p6;
	@%p7 bra 	$L__BB1_6;
	mul.wide.u32 	%rd8, %r41, 4;
	add.s64 	%rd9, %rd2, %rd8;
	ld.global.f32 	%f109, [%rd9];
$L__BB1_6:
	st.shared.f32 	[%r8], %f109;
	bar.sync 	0;
	ld.shared.f32 	%f12, [%r6];
	ld.shared.f32 	%f13, [%r9];
	fma.rn.f32 	%f14, %f12, %f13, %f110;
	ld.shared.f32 	%f15, [%r6+4];
	ld.shared.f32 	%f16, [%r9+128];
	fma.rn.f32 	%f17, %f15, %f16, %f14;
	ld.shared.f32 	%f18, [%r6+8];
	ld.shared.f32 	%f19, [%r9+256];
	fma.rn.f32 	%f20, %f18, %f19, %f17;
	ld.shared.f32 	%f21, [%r6+12];
	ld.shared.f32 	%f22, [%r9+384];
	fma.rn.f32 	%f23, %f21, %f22, %f20;
	ld.shared.f32 	%f24, [%r6+16];
	ld.shared.f32 	%f25, [%r9+512];
	fma.rn.f32 	%f26, %f24, %f25, %f23;
	ld.shared.f32 	%f27, [%r6+20];
	ld.shared.f32 	%f28, [%r9+640];
	fma.rn.f32 	%f29, %f27, %f28, %f26;
	ld.shared.f32 	%f30, [%r6+24];
	ld.shared.f32 	%f31, [%r9+768];
	fma.rn.f32 	%f32, %f30, %f31, %f29;
	ld.shared.f32 	%f33, [%r6+28];
	ld.shared.f32 	%f34, [%r9+896];
	fma.rn.f32 	%f35, %f33, %f34, %f32;
	ld.shared.f32 	%f36, [%r6+32];
	ld.shared.f32 	%f37, [%r9+1024];
	fma.rn.f32 	%f38, %f36, %f37, %f35;
	ld.shared.f32 	%f39, [%r6+36];
	ld.shared.f32 	%f40, [%r9+1152];
	fma.rn.f32 	%f41, %f39, %f40, %f38;
	ld.shared.f32 	%f42, [%r6+40];
	ld.shared.f32 	%f43, [%r9+1280];
	fma.rn.f32 	%f44, %f42, %f43, %f41;
	ld.shared.f32 	%f45, [%r6+44];
	ld.shared.f32 	%f46, [%r9+1408];
	fma.rn.f32 	%f47, %f45, %f46, %f44;
	ld.shared.f32 	%f48, [%r6+48];
	ld.shared.f32 	%f49, [%r9+1536];
	fma.rn.f32 	%f50, %f48, %f49, %f47;
	ld.shared.f32 	%f51, [%r6+52];
	ld.shared.f32 	%f52, [%r9+1664];
	fma.rn.f32 	%f53, %f51, %f52, %f50;
	ld.shared.f32 	%f54, [%r6+56];
	ld.shared.f32 	%f55, [%r9+1792];
	fma.rn.f32 	%f56, %f54, %f55, %f53;
	ld.shared.f32 	%f57, [%r6+60];
	ld.shared.f32 	%f58, [%r9+1920];
	fma.rn.f32 	%f59, %f57, %f58, %f56;
	ld.shared.f32 	%f60, [%r6+64];
	ld.shared.f32 	%f61, [%r9+2048];
	fma.rn.f32 	%f62, %f60, %f61, %f59;
	ld.shared.f32 	%f63, [%r6+68];
	ld.shared.f32 	%f64, [%r9+2176];
	fma.rn.f32 	%f65, %f63, %f64, %f62;
	ld.shared.f32 	%f66, [%r6+72];
	ld.shared.f32 	%f67, [%r9+2304];
	fma.rn.f32 	%f68, %f66, %f67, %f65;
	ld.shared.f32 	%f69, [%r6+76];
	ld.shared.f32 	%f70, [%r9+2432];
	fma.rn.f32 	%f71, %f69, %f70, %f68;
	ld.shared.f32 	%f72, [%r6+80];
	ld.shared.f32 	%f73, [%r9+2560];
	fma.rn.f32 	%f74, %f72, %f73, %f71;
	ld.shared.f32 	%f75, [%r6+84];
	ld.shared.f32 	%f76, [%r9+2688];
	fma.rn.f32 	%f77, %f75, %f76, %f74;
	ld.shared.f32 	%f78, [%r6+88];
	ld.shared.f32 	%f79, [%r9+2816];
	fma.rn.f32 	%f80, %f78, %f79, %f77;
	ld.shared.f32 	%f81, [%r6+92];
	ld.shared.f32 	%f82, [%r9+2944];
	fma.rn.f32 	%f83, %f81, %f82, %f80;
	ld.shared.f32 	%f84, [%r6+96];
	ld.shared.f32 	%f85, [%r9+3072];
	fma.rn.f32 	%f86, %f84, %f85, %f83;
	ld.shared.f32 	%f87, [%r6+100];
	ld.shared.f32 	%f88, [%r9+3200];
	fma.rn.f32 	%f89, %f87, %f88, %f86;
	ld.shared.f32 	%f90, [%r6+104];
	ld.shared.f32 	%f91, [%r9+3328];
	fma.rn.f32 	%f92, %f90, %f91, %f89;
	ld.shared.f32 	%f93, [%r6+108];
	ld.shared.f32 	%f94, [%r9+3456];
	fma.rn.f32 	%f95, %f93, %f94, %f92;
	ld.shared.f32 	%f96, [%r6+112];
	ld.shared.f32 	%f97, [%r9+3584];
	fma.rn.f32 	%f98, %f96, %f97, %f95;
	ld.shared.f32 	%f99, [%r6+116];
	ld.shared.f32 	%f100, [%r9+3712];
	fma.rn.f32 	%f101, %f99, %f100, %f98;
	ld.shared.f32 	%f102, [%r6+120];
	ld.shared.f32 	%f103, [%r9+3840];
	fma.rn.f32 	%f104, %f102, %f103, %f101;
	ld.shared.f32 	%f105, [%r6+124];
	ld.shared.f32 	%f106, [%r9+3968];
	fma.rn.f32 	%f110, %f105, %f106, %f104;
	bar.sync 	0;
	add.s32 	%r42, %r42, 1;
	setp.ne.s32 	%p8, %r42, 0;
	add.s32 	%r41, %r41, %r12;
	add.s32 	%r40, %r40, 32;
	add.s32 	%r39, %r39, 32;
	add.s32 	%r38, %r38, 32;
	@%p8 bra 	$L__BB1_2;
$L__BB1_7:
	setp.ge.s32 	%p9, %r2, %r24;
	setp.ge.s32 	%p10, %r5, %r25;
	or.pred  	%p11, %p9, %p10;
	@%p11 bra 	$L__BB1_9;
	mad.lo.s32 	%r37, %r25, %r2, %r5;
	cvta.to.global.u64 	%rd10, %rd5;
	mul.wide.s32 	%rd11, %r37, 4;
	add.s64 	%rd12, %rd10, %rd11;
	st.global.f32 	[%rd12], %f110;
$L__BB1_9:
	ret;

}


// ===== COMPILED SASS (sm_100) =====

	.target	sm_100

	.elftype	@"ET_EXEC"


//--------------------- .note.nv.tkinfo           --------------------------
	.section	.note.nv.tkinfo,"",@"SHT_NOTE"
	.sectionflags	@"SHF_NOTE_NV_TKINFO"
	.tkinfo
        /*0018*/ 	.word	0x00000002
        /*0030*/ 	.string	""
        /*0030*/ 	.string	"ptxas"
        /*0030*/ 	.string	"Cuda compilation tools, release 13.0, V13.0.88"
        /*0030*/ 	.string	"Build cuda_13.0.r13.0/compiler.36424714_0"
        /*0030*/ 	.string	"-arch sm_100 -m 64 "



//--------------------- .note.nv.cuinfo           --------------------------
	.section	.note.nv.cuinfo,"",@"SHT_NOTE"
	.sectionflags	@"SHF_NOTE_NV_CUINFO"
        /*0018*/ 	.short	0x0002
        /*001a*/ 	.short	0x0064
        /*001c*/ 	.short	0x0082
	.zero		2


//--------------------- .nv.info                  --------------------------
	.section	.nv.info,"",@"SHT_CUDA_INFO"
	.align	4


	//----- nvinfo : EIATTR_REGCOUNT
	.align		4
        /*0000*/ 	.byte	0x04, 0x2f
        /*0002*/ 	.short	(.L_1 - .L_0)
	.align		4
.L_0:
        /*0004*/ 	.word	index@(_Z19matrixMultiplyNaivePKfS0_Pfiii)
        /*0008*/ 	.word	0x00000020


	//----- nvinfo : EIATTR_FRAME_SIZE
	.align		4
.L_1:
        /*000c*/ 	.byte	0x04, 0x11
        /*000e*/ 	.short	(.L_3 - .L_2)
	.align		4
.L_2:
        /*0010*/ 	.word	index@(_Z19matrixMultiplyNaivePKfS0_Pfiii)
        /*0014*/ 	.word	0x00000000


	//----- nvinfo : EIATTR_REGCOUNT
	.align		4
.L_3:
        /*0018*/ 	.byte	0x04, 0x2f
        /*001a*/ 	.short	(.L_5 - .L_4)
	.align		4
.L_4:
        /*001c*/ 	.word	index@(_Z19matrixMultiplyTiledPKfS0_Pfiii)
        /*0020*/ 	.word	0x00000020


	//----- nvinfo : EIATTR_FRAME_SIZE
	.align		4
.L_5:
        /*0024*/ 	.byte	0x04, 0x11
        /*0026*/ 	.short	(.L_7 - .L_6)
	.align		4
.L_6:
        /*0028*/ 	.word	index@(_Z19matrixMultiplyTiledPKfS0_Pfiii)
        /*002c*/ 	.word	0x00000000


	//----- nvinfo : EIATTR_MIN_STACK_SIZE
	.align		4
.L_7:
        /*0030*/ 	.byte	0x04, 0x12
        /*0032*/ 	.short	(.L_9 - .L_8)
	.align		4
.L_8:
        /*0034*/ 	.word	index@(_Z19matrixMultiplyTiledPKfS0_Pfiii)
        /*0038*/ 	.word	0x00000000


	//----- nvinfo : EIATTR_MIN_STACK_SIZE
	.align		4
.L_9:
        /*003c*/ 	.byte	0x04, 0x12
        /*003e*/ 	.short	(.L_11 - .L_10)
	.align		4
.L_10:
        /*0040*/ 	.word	index@(_Z19matrixMultiplyNaivePKfS0_Pfiii)
        /*0044*/ 	.word	0x00000000
.L_11:


//--------------------- .nv.compat                --------------------------
	.section	.nv.compat,"",@"SHT_CUDA_COMPAT_INFO"
	.align	4
        /*0000*/ 	.byte	0x02, 0x09, 0x00, 0x00, 0x02, 0x02, 0x01, 0x00, 0x02, 0x05, 0x05, 0x00, 0x03, 0x07, 0x01, 0x01
        /*0010*/ 	.byte	0x02, 0x03, 0x00, 0x00, 0x02, 0x06, 0x01, 0x00, 0x04, 0x0b, 0x08, 0x00, 0x09, 0x00, 0x00, 0x00
        /*0020*/ 	.byte	0x00, 0x00, 0x00, 0x00


//--------------------- .nv.info._Z19matrixMultiplyTiledPKfS0_Pfiii --------------------------
	.section	.nv.info._Z19matrixMultiplyTiledPKfS0_Pfiii,"",@"SHT_CUDA_INFO"
	.sectionflags	@""
	.align	4


	//----- nvinfo : EIATTR_CUDA_API_VERSION
	.align		4
        /*0000*/ 	.byte	0x04, 0x37
        /*0002*/ 	.short	(.L_13 - .L_12)
.L_12:
        /*0004*/ 	.word	0x00000082


	//----- nvinfo : EIATTR_KPARAM_INFO
	.align		4
.L_13:
        /*0008*/ 	.byte	0x04, 0x17
        /*000a*/ 	.short	(.L_15 - .L_14)
.L_14:
        /*000c*/ 	.word	0x00000000
        /*0010*/ 	.short	0x0005
        /*0012*/ 	.short	0x0020
        /*0014*/ 	.byte	0x00, 0xf0, 0x11, 0x00


	//----- nvinfo : EIATTR_KPARAM_INFO
	.align		4
.L_15:
        /*0018*/ 	.byte	0x04, 0x17
        /*001a*/ 	.short	(.L_17 - .L_16)
.L_16:
        /*001c*/ 	.word	0x00000000
        /*0020*/ 	.short	0x0004
        /*0022*/ 	.short	0x001c
        /*0024*/ 	.byte	0x00, 0xf0, 0x11, 0x00


	//----- nvinfo : EIATTR_KPARAM_INFO
	.align		4
.L_17:
        /*0028*/ 	.byte	0x04, 0x17
        /*002a*/ 	.short	(.L_19 - .L_18)
.L_18:
        /*002c*/ 	.word	0x00000000
        /*0030*/ 	.short	0x0003
        /*0032*/ 	.short	0x0018
        /*0034*/ 	.byte	0x00, 0xf0, 0x11, 0x00


	//----- nvinfo : EIATTR_KPARAM_INFO
	.align		4
.L_19:
        /*0038*/ 	.byte	0x04, 0x17
        /*003a*/ 	.short	(.L_21 - .L_20)
.L_20:
        /*003c*/ 	.word	0x00000000
        /*0040*/ 	.short	0x0002
        /*0042*/ 	.short	0x0010
        /*0044*/ 	.byte	0x00, 0xf5, 0x21, 0x00


	//----- nvinfo : EIATTR_KPARAM_INFO
	.align		4
.L_21:
        /*0048*/ 	.byte	0x04, 0x17
        /*004a*/ 	.short	(.L_23 - .L_22)
.L_22:
        /*004c*/ 	.word	0x00000000
        /*0050*/ 	.short	0x0001
        /*0052*/ 	.short	0x0008
        /*0054*/ 	.byte	0x00, 0xf5, 0x21, 0x00


	//----- nvinfo : EIATTR_KPARAM_INFO
	.align		4
.L_23:
        /*0058*/ 	.byte	0x04, 0x17
        /*005a*/ 	.short	(.L_25 - .L_24)
.L_24:
        /*005c*/ 	.word	0x00000000
        /*0060*/ 	.short	0x0000
        /*0062*/ 	.short	0x0000
        /*0064*/ 	.byte	0x00, 0xf5, 0x21, 0x00


	//----- nvinfo : EIATTR_SPARSE_MMA_MASK
	.align		4
.L_25:
        /*0068*/ 	.byte	0x03, 0x50
        /*006a*/ 	.short	0x0000


	//----- nvinfo : EIATTR_MAXREG_COUNT
	.align		4
        /*006c*/ 	.byte	0x03, 0x1b
        /*006e*/ 	.short	0x00ff


	//----- nvinfo : EIATTR_NUM_BARRIERS
	.align		4
        /*0070*/ 	.byte	0x02, 0x4c
        /*0072*/ 	.byte	0x01
	.zero		1


	//----- nvinfo : EIATTR_MERCURY_ISA_VERSION
	.align		4
        /*0074*/ 	.byte	0x03, 0x5f
        /*0076*/ 	.short	0x0101


	//----- nvinfo : EIATTR_VRC_CTA_INIT_COUNT
	.align		4
        /*0078*/ 	.byte	0x02, 0x4a
	.zero		1
	.zero		1


	//----- nvinfo : EIATTR_EXIT_INSTR_OFFSETS
	.align		4
        /*007c*/ 	.byte	0x04, 0x1c
        /*007e*/ 	.short	(.L_27 - .L_26)


	//   ....[0]....
.L_26:
        /*0080*/ 	.word	0x00000820


	//   ....[1]....
        /*0084*/ 	.word	0x00000870


	//----- nvinfo : EIATTR_CBANK_PARAM_SIZE
	.align		4
.L_27:
        /*0088*/ 	.byte	0x03, 0x19
        /*008a*/ 	.short	0x0024


	//----- nvinfo : EIATTR_PARAM_CBANK
	.align		4
        /*008c*/ 	.byte	0x04, 0x0a
        /*008e*/ 	.short	(.L_29 - .L_28)
	.align		4
.L_28:
        /*0090*/ 	.word	index@(.nv.constant0._Z19matrixMultiplyTiledPKfS0_Pfiii)
        /*0094*/ 	.short	0x0380
        /*0096*/ 	.short	0x0024


	//----- nvinfo : EIATTR_SW_WAR
	.align		4
.L_29:
        /*0098*/ 	.byte	0x04, 0x36
        /*009a*/ 	.short	(.L_31 - .L_30)
.L_30:
        /*009c*/ 	.word	0x00000008
.L_31:


//--------------------- .nv.info._Z19matrixMultiplyNaivePKfS0_Pfiii --------------------------
	.section	.nv.info._Z19matrixMultiplyNaivePKfS0_Pfiii,"",@"SHT_CUDA_INFO"
	.sectionflags	@""
	.align	4


	//----- nvinfo : EIATTR_CUDA_API_VERSION
	.align		4
        /*0000*/ 	.byte	0x04, 0x37
        /*0002*/ 	.short	(.L_33 - .L_32)
.L_32:
        /*0004*/ 	.word	0x00000082


	//----- nvinfo : EIATTR_KPARAM_INFO
	.align		4
.L_33:
        /*0008*/ 	.byte	0x04, 0x17
        /*000a*/ 	.short	(.L_35 - .L_34)
.L_34:
        /*000c*/ 	.word	0x00000000
        /*0010*/ 	.short	0x0005
        /*0012*/ 	.short	0x0020
        /*0014*/ 	.byte	0x00, 0xf0, 0x11, 0x00


	//----- nvinfo : EIATTR_KPARAM_INFO
	.align		4
.L_35:
        /*0018*/ 	.byte	0x04, 0x17
        /*001a*/ 	.short	(.L_37 - .L_36)
.L_36:
        /*001c*/ 	.word	0x00000000
        /*0020*/ 	.short	0x0004
        /*0022*/ 	.short	0x001c
        /*0024*/ 	.byte	0x00, 0xf0, 0x11, 0x00


	//----- nvinfo : EIATTR_KPARAM_INFO
	.align		4
.L_37:
        /*0028*/ 	.byte	0x04, 0x17
        /*002a*/ 	.short	(.L_39 - .L_38)
.L_38:
        /*002c*/ 	.word	0x00000000
        /*0030*/ 	.short	0x0003
        /*0032*/ 	.short	0x0018
        /*0034*/ 	.byte	0x00, 0xf0, 0x11, 0x00


	//----- nvinfo : EIATTR_KPARAM_INFO
	.align		4
.L_39:
        /*0038*/ 	.byte	0x04, 0x17
        /*003a*/ 	.short	(.L_41 - .L_40)
.L_40:
        /*003c*/ 	.word	0x00000000
        /*0040*/ 	.short	0x0002
        /*0042*/ 	.short	0x0010
        /*0044*/ 	.byte	0x00, 0xf5, 0x21, 0x00


	//----- nvinfo : EIATTR_KPARAM_INFO
	.align		4
.L_41:
        /*0048*/ 	.byte	0x04, 0x17
        /*004a*/ 	.short	(.L_43 - .L_42)
.L_42:
        /*004c*/ 	.word	0x00000000
        /*0050*/ 	.short	0x0001
        /*0052*/ 	.short	0x0008
        /*0054*/ 	.byte	0x00, 0xf5, 0x21, 0x00


	//----- nvinfo : EIATTR_KPARAM_INFO
	.align		4
.L_43:
        /*0058*/ 	.byte	0x04, 0x17
        /*005a*/ 	.short	(.L_45 - .L_44)
.L_44:
        /*005c*/ 	.word	0x00000000
        /*0060*/ 	.short	0x0000
        /*0062*/ 	.short	0x0000
        /*0064*/ 	.byte	0x00, 0xf5, 0x21, 0x00


	//----- nvinfo : EIATTR_SPARSE_MMA_MASK
	.align		4
.L_45:
        /*0068*/ 	.byte	0x03, 0x50
        /*006a*/ 	.short	0x0000


	//----- nvinfo : EIATTR_MAXREG_COUNT
	.align		4
        /*006c*/ 	.byte	0x03, 0x1b
        /*006e*/ 	.short	0x00ff


	//----- nvinfo : EIATTR_MERCURY_ISA_VERSION
	.align		4
        /*0070*/ 	.byte	0x03, 0x5f
        /*0072*/ 	.short	0x0101


	//----- nvinfo : EIATTR_VRC_CTA_INIT_COUNT
	.align		4
        /*0074*/ 	.byte	0x02, 0x4a
	.zero		1
	.zero		1


	//----- nvinfo : EIATTR_EXIT_INSTR_OFFSETS
	.align		4
        /*0078*/ 	.byte	0x04, 0x1c
        /*007a*/ 	.short	(.L_47 - .L_46)


	//   ....[0]....
.L_46:
        /*007c*/ 	.word	0x000000c0


	//   ....[1]....
        /*0080*/ 	.word	0x000008e0


	//----- nvinfo : EIATTR_CBANK_PARAM_SIZE
	.align		4
.L_47:
        /*0084*/ 	.byte	0x03, 0x19
        /*0086*/ 	.short	0x0024


	//----- nvinfo : EIATTR_PARAM_CBANK
	.align		4
        /*0088*/ 	.byte	0x04, 0x0a
        /*008a*/ 	.short	(.L_49 - .L_48)
	.align		4
.L_48:
        /*008c*/ 	.word	index@(.nv.constant0._Z19matrixMultiplyNaivePKfS0_Pfiii)
        /*0090*/ 	.short	0x0380
        /*0092*/ 	.short	0x0024


	//----- nvinfo : EIATTR_SW_WAR
	.align		4
.L_49:
        /*0094*/ 	.byte	0x04, 0x36
        /*0096*/ 	.short	(.L_51 - .L_50)
.L_50:
        /*0098*/ 	.word	0x00000008
.L_51:


//--------------------- .nv.callgraph             --------------------------
	.section	.nv.callgraph,"",@"SHT_CUDA_CALLGRAPH"
	.align	4
	.sectionentsize	8
	.align		4
        /*0000*/ 	.word	0x00000000
	.align		4
        /*0004*/ 	.word	0xffffffff
	.align		4
        /*0008*/ 	.word	0x00000000
	.align		4
        /*000c*/ 	.word	0xfffffffe
	.align		4
        /*0010*/ 	.word	0x00000000
	.align		4
        /*0014*/ 	.word	0xfffffffd
	.align		4
        /*0018*/ 	.word	0x00000000
	.align		4
        /*001c*/ 	.word	0xfffffffc


//--------------------- .text._Z19matrixMultiplyTiledPKfS0_Pfiii --------------------------
	.section	.text._Z19matrixMultiplyTiledPKfS0_Pfiii,"ax",@progbits
	.align	128
        .global         _Z19matrixMultiplyTiledPKfS0_Pfiii
        .type           _Z19matrixMultiplyTiledPKfS0_Pfiii,@function
        .size           _Z19matrixMultiplyTiledPKfS0_Pfiii,(.L_x_8 - _Z19matrixMultiplyTiledPKfS0_Pfiii)
        .other          _Z19matrixMultiplyTiledPKfS0_Pfiii,@"STO_CUDA_ENTRY STV_DEFAULT"
_Z19matrixMultiplyTiledPKfS0_Pfiii:
.text._Z19matrixMultiplyTiledPKfS0_Pfiii:
[----:B------:R-:W-:Y:S01]  /*0000*/  LDC R1, c[0x0][0x37c] ;  /* 0x0000df00ff017b82 */ /* 0x000fe20000000800 */
[----:B------:R-:W0:Y:S01]  /*0010*/  S2R R18, SR_CTAID.Y ;  /* 0x0000000000127919 */ /* 0x000e220000002600 */
[----:B------:R-:W1:Y:S01]  /*0020*/  LDCU UR10, c[0x0][0x3a0] ;  /* 0x00007400ff0a77ac */ /* 0x000e620008000800 */
[----:B------:R-:W-:Y:S01]  /*0030*/  HFMA2 R21, -RZ, RZ, 0, 0 ;  /* 0x00000000ff157431 */ /* 0x000fe200000001ff */
[----:B------:R-:W0:Y:S01]  /*0040*/  S2R R17, SR_TID.Y ;  /* 0x0000000000117919 */ /* 0x000e220000002200 */
[----:B------:R-:W2:Y:S01]  /*0050*/  LDCU.64 UR8, c[0x0][0x358] ;  /* 0x00006b00ff0877ac */ /* 0x000ea20008000a00 */
[----:B------:R-:W3:Y:S01]  /*0060*/  S2R R2, SR_CTAID.X ;  /* 0x0000000000027919 */ /* 0x000ee20000002500 */
[----:B------:R-:W3:Y:S01]  /*0070*/  S2R R16, SR_TID.X ;  /* 0x0000000000107919 */ /* 0x000ee20000002100 */
[----:B-1----:R-:W-:Y:S01]  /*0080*/  UISETP.GE.AND UP0, UPT, UR10, 0x1, UPT ;  /* 0x000000010a00788c */ /* 0x002fe2000bf06270 */
[----:B0-----:R-:W-:Y:S02]  /*0090*/  LEA R18, R18, R17, 0x5 ;  /* 0x0000001112127211 */ /* 0x001fe400078e28ff */
[----:B---3--:R-:W-:-:S06]  /*00a0*/  LEA R19, R2, R16, 0x5 ;  /* 0x0000001002137211 */ /* 0x008fcc00078e28ff */
[----:B--2---:R-:W-:Y:S05]  /*00b0*/  BRA.U !UP0, `(.L_x_0) ;  /* 0x0000000508cc7547 */ /* 0x004fea000b800000 */
[----:B------:R-:W0:Y:S01]  /*00c0*/  S2UR UR7, SR_CgaCtaId ;  /* 0x00000000000779c3 */ /* 0x000e220000008800 */
[----:B------:R-:W1:Y:S01]  /*00d0*/  LDCU UR11, c[0x0][0x39c] ;  /* 0x00007380ff0b77ac */ /* 0x000e620008000800 */
[----:B------:R-:W-:Y:S01]  /*00e0*/  MOV R21, RZ ;  /* 0x000000ff00157202 */ /* 0x000fe20000000f00 */
[----:B------:R-:W-:Y:S01]  /*00f0*/  IMAD R6, R18, UR10, R16 ;  /* 0x0000000a12067c24 */ /* 0x000fe2000f8e0210 */
[----:B------:R-:W-:Y:S01]  /*0100*/  UMOV UR5, 0x400 ;  /* 0x0000040000057882 */ /* 0x000fe20000000000 */
[----:B------:R-:W-:-:S03]  /*0110*/  UIADD3 UR4, UPT, UPT, UR10, 0x1f, URZ ;  /* 0x0000001f0a047890 */ /* 0x000fc6000fffe0ff */
[----:B------:R-:W2:Y:S01]  /*0120*/  LDC R0, c[0x0][0x39c] ;  /* 0x0000e700ff007b82 */ /* 0x000ea20000000800 */
[----:B------:R-:W-:Y:S02]  /*0130*/  UIADD3 UR6, UPT, UPT, UR5, 0x1000, URZ ;  /* 0x0000100005067890 */ /* 0x000fe4000fffe0ff */
[----:B------:R-:W-:Y:S01]  /*0140*/  USHF.R.U32.HI UR4, URZ, 0x5, UR4 ;  /* 0x00000005ff047899 */ /* 0x000fe20008011604 */
[----:B------:R-:W3:Y:S01]  /*0150*/  LDCU UR13, c[0x0][0x3a0] ;  /* 0x00007400ff0d77ac */ /* 0x000ee20008000800 */
[----:B------:R-:W4:Y:S01]  /*0160*/  LDCU UR12, c[0x0][0x398] ;  /* 0x00007300ff0c77ac */ /* 0x000f220008000800 */
[----:B-1----:R-:W-:Y:S01]  /*0170*/  IMAD R7, R17, UR11, R16 ;  /* 0x0000000b11077c24 */ /* 0x002fe2000f8e0210 */
[----:B------:R-:W-:Y:S02]  /*0180*/  UIADD3 UR4, UPT, UPT, -UR4, URZ, URZ ;  /* 0x000000ff04047290 */ /* 0x000fe4000fffe1ff */
[----:B0-----:R-:W-:Y:S02]  /*0190*/  ULEA UR5, UR7, UR5, 0x18 ;  /* 0x0000000507057291 */ /* 0x001fe4000f8ec0ff */
[----:B------:R-:W-:Y:S01]  /*01a0*/  LEA R7, R2, R7, 0x5 ;  /* 0x0000000702077211 */ /* 0x000fe200078e28ff */
[----:B------:R-:W-:-:S03]  /*01b0*/  ULEA UR6, UR7, UR6, 0x18 ;  /* 0x0000000607067291 */ /* 0x000fc6000f8ec0ff */
[----:B------:R-:W-:-:S03]  /*01c0*/  LEA R5, R17, UR5, 0x7 ;  /* 0x0000000511057c11 */ /* 0x000fc6000f8e38ff */
[C---:B------:R-:W-:Y:S02]  /*01d0*/  LEA R3, R16.reuse, UR6, 0x2 ;  /* 0x0000000610037c11 */ /* 0x040fe4000f8e10ff */
[----:B------:R-:W-:Y:S02]  /*01e0*/  LEA R4, R16, R5, 0x2 ;  /* 0x0000000510047211 */ /* 0x000fe400078e10ff */
[----:B---34-:R-:W-:-:S07]  /*01f0*/  LEA R2, R17, R3, 0x7 ;  /* 0x0000000311027211 */ /* 0x018fce00078e38ff */
.L_x_1:
[----:B------:R-:W-:Y:S01]  /*0200*/  ISETP.GE.U32.AND P1, PT, R16, UR13, PT ;  /* 0x0000000d10007c0c */ /* 0x000fe2000bf26070 */
[----:B------:R-:W-:Y:S01]  /*0210*/  HFMA2 R24, -RZ, RZ, 0, 0 ;  /* 0x00000000ff187431 */ /* 0x000fe200000001ff */
[----:B------:R-:W-:Y:S02]  /*0220*/  ISETP.GE.U32.AND P0, PT, R17, UR13, PT ;  /* 0x0000000d11007c0c */ /* 0x000fe4000bf06070 */
[----:B------:R-:W-:Y:S02]  /*0230*/  ISETP.GE.OR P1, PT, R18, UR12, P1 ;  /* 0x0000000c12007c0c */ /* 0x000fe40008f26670 */
[----:B--2---:R-:W-:Y:S02]  /*0240*/  ISETP.GE.OR P0, PT, R19, R0, P0 ;  /* 0x000000001300720c */ /* 0x004fe40000706670 */
[----:B------:R-:W-:-:S09]  /*0250*/  MOV R29, RZ ;  /* 0x000000ff001d7202 */ /* 0x000fd20000000f00 */
[----:B------:R-:W0:Y:S08]  /*0260*/  @!P1 LDC.64 R10, c[0x0][0x380] ;  /* 0x0000e000ff0a9b82 */ /* 0x000e300000000a00 */
[----:B------:R-:W1:Y:S01]  /*0270*/  @!P0 LDC.64 R8, c[0x0][0x388] ;  /* 0x0000e200ff088b82 */ /* 0x000e620000000a00 */
[----:B0-----:R-:W-:-:S05]  /*0280*/  @!P1 IMAD.WIDE.U32 R10, R6, 0x4, R10 ;  /* 0x00000004060a9825 */ /* 0x001fca00078e000a */
[----:B------:R-:W2:Y:S01]  /*0290*/  @!P1 LDG.E R29, desc[UR8][R10.64] ;  /* 0x000000080a1d9981 */ /* 0x000ea2000c1e1900 */
[----:B-1----:R-:W-:-:S05]  /*02a0*/  @!P0 IMAD.WIDE.U32 R22, R7, 0x4, R8 ;  /* 0x0000000407168825 */ /* 0x002fca00078e0008 */
[----:B------:R-:W3:Y:S01]  /*02b0*/  @!P0 LDG.E R24, desc[UR8][R22.64] ;  /* 0x0000000816188981 */ /* 0x000ee2000c1e1900 */
[----:B------:R-:W-:-:S04]  /*02c0*/  UIADD3 UR4, UPT, UPT, UR4, 0x1, URZ ;  /* 0x0000000104047890 */ /* 0x000fc8000fffe0ff */
[----:B------:R-:W-:Y:S01]  /*02d0*/  UISETP.NE.AND UP0, UPT, UR4, URZ, UPT ;  /* 0x000000ff0400728c */ /* 0x000fe2000bf05270 */
[----:B------:R-:W-:Y:S01]  /*02e0*/  IADD3 R17, PT, PT, R17, 0x20, RZ ;  /* 0x0000002011117810 */ /* 0x000fe20007ffe0ff */
[----:B--2---:R-:W-:Y:S04]  /*02f0*/  STS [R4], R29 ;  /* 0x0000001d04007388 */ /* 0x004fe80000000800 */
[----:B---3--:R-:W-:Y:S01]  /*0300*/  STS [R2], R24 ;  /* 0x0000001802007388 */ /* 0x008fe20000000800 */
[----:B------:R-:W-:Y:S06]  /*0310*/  BAR.SYNC.DEFER_BLOCKING 0x0 ;  /* 0x0000000000007b1d */ /* 0x000fec0000010000 */
[----:B------:R-:W-:Y:S04]  /*0320*/  LDS R28, [R3] ;  /* 0x00000000031c7984 */ /* 0x000fe80000000800 */
[----:B------:R-:W0:Y:S04]  /*0330*/  LDS.128 R12, [R5] ;  /* 0x00000000050c7984 */ /* 0x000e280000000c00 */
[----:B------:R-:W1:Y:S04]  /*0340*/  LDS R23, [R3+0x80] ;  /* 0x0000800003177984 */ /* 0x000e680000000800 */
[----:B------:R-:W2:Y:S04]  /*0350*/  LDS R27, [R3+0x100] ;  /* 0x00010000031b7984 */ /* 0x000ea80000000800 */
[----:B------:R-:W3:Y:S04]  /*0360*/  LDS R26, [R3+0x180] ;  /* 0x00018000031a7984 */ /* 0x000ee80000000800 */
[----:B------:R-:W-:Y:S04]  /*0370*/  LDS R25, [R3+0x200] ;  /* 0x0002000003197984 */ /* 0x000fe80000000800 */
[----:B------:R-:W4:Y:S04]  /*0380*/  LDS.128 R8, [R5+0x10] ;  /* 0x0000100005087984 */ /* 0x000f280000000c00 */
[----:B------:R-:W5:Y:S04]  /*0390*/  LDS R20, [R3+0x280] ;  /* 0x0002800003147984 */ /* 0x000f680000000800 */
[----:B------:R-:W-:Y:S04]  /*03a0*/  LDS R24, [R3+0x380] ;  /* 0x0003800003187984 */ /* 0x000fe80000000800 */
[----:B------:R-:W-:Y:S01]  /*03b0*/  LDS R22, [R3+0x480] ;  /* 0x0004800003167984 */ /* 0x000fe20000000800 */
[----:B0-----:R-:W-:-:S03]  /*03c0*/  FFMA R12, R12, R28, R21 ;  /* 0x0000001c0c0c7223 */ /* 0x001fc60000000015 */
[----:B------:R-:W0:Y:S01]  /*03d0*/  LDS R21, [R3+0x300] ;  /* 0x0003000003157984 */ /* 0x000e220000000800 */
[----:B-1----:R-:W-:-:S03]  /*03e0*/  FFMA R12, R23, R13, R12 ;  /* 0x0000000d170c7223 */ /* 0x002fc6000000000c */
[----:B------:R-:W-:Y:S01]  /*03f0*/  LDS R23, [R3+0x400] ;  /* 0x0004000003177984 */ /* 0x000fe20000000800 */
[----:B--2---:R-:W-:-:S04]  /*0400*/  FFMA R27, R27, R14, R12 ;  /* 0x0000000e1b1b7223 */ /* 0x004fc8000000000c */
[----:B---3--:R-:W-:Y:S02]  /*0410*/  FFMA R27, R26, R15, R27 ;  /* 0x0000000f1a1b7223 */ /* 0x008fe4000000001b */
[----:B------:R-:W1:Y:S04]  /*0420*/  LDS.128 R12, [R5+0x20] ;  /* 0x00002000050c7984 */ /* 0x000e680000000c00 */
[----:B------:R-:W-:Y:S01]  /*0430*/  LDS R26, [R3+0x580] ;  /* 0x00058000031a7984 */ /* 0x000fe20000000800 */
[----:B----4-:R-:W-:-:S03]  /*0440*/  FFMA R27, R8, R25, R27 ;  /* 0x00000019081b7223 */ /* 0x010fc6000000001b */
[----:B------:R-:W2:Y:S01]  /*0450*/  LDS R25, [R3+0x500] ;  /* 0x0005000003197984 */ /* 0x000ea20000000800 */
[----:B-----5:R-:W-:-:S04]  /*0460*/  FFMA R20, R20, R9, R27 ;  /* 0x0000000914147223 */ /* 0x020fc8000000001b */
[----:B0-----:R-:W-:Y:S02]  /*0470*/  FFMA R21, R21, R10, R20 ;  /* 0x0000000a15157223 */ /* 0x001fe40000000014 */
[----:B------:R-:W-:Y:S02]  /*0480*/  LDS R20, [R3+0x680] ;  /* 0x0006800003147984 */ /* 0x000fe40000000800 */
[----:B------:R-:W-:Y:S02]  /*0490*/  FFMA R27, R24, R11, R21 ;  /* 0x0000000b181b7223 */ /* 0x000fe40000000015 */
[----:B------:R-:W-:Y:S04]  /*04a0*/  LDS R21, [R3+0x600] ;  /* 0x0006000003157984 */ /* 0x000fe80000000800 */
[----:B------:R-:W0:Y:S01]  /*04b0*/  LDS.128 R8, [R5+0x30] ;  /* 0x0000300005087984 */ /* 0x000e220000000c00 */
[----:B-1----:R-:W-:-:S03]  /*04c0*/  FFMA R27, R12, R23, R27 ;  /* 0x000000170c1b7223 */ /* 0x002fc6000000001b */
[----:B------:R-:W1:Y:S01]  /*04d0*/  LDS R23, [R3+0x700] ;  /* 0x0007000003177984 */ /* 0x000e620000000800 */
[----:B------:R-:W-:-:S03]  /*04e0*/  FFMA R22, R22, R13, R27 ;  /* 0x0000000d16167223 */ /* 0x000fc6000000001b */
[----:B------:R-:W3:Y:S01]  /*04f0*/  LDS R24, [R3+0x780] ;  /* 0x0007800003187984 */ /* 0x000ee20000000800 */
[----:B--2---:R-:W-:-:S03]  /*0500*/  FFMA R25, R25, R14, R22 ;  /* 0x0000000e19197223 */ /* 0x004fc60000000016 */
[----:B------:R-:W-:Y:S01]  /*0510*/  LDS R22, [R3+0x880] ;  /* 0x0008800003167984 */ /* 0x000fe20000000800 */
[----:B------:R-:W-:-:S03]  /*0520*/  FFMA R27, R26, R15, R25 ;  /* 0x0000000f1a1b7223 */ /* 0x000fc60000000019 */
[----:B------:R-:W-:Y:S04]  /*0530*/  LDS R25, [R3+0x800] ;  /* 0x0008000003197984 */ /* 0x000fe80000000800 */
[----:B------:R-:W2:Y:S04]  /*0540*/  LDS.128 R12, [R5+0x40] ;  /* 0x00004000050c7984 */ /* 0x000ea80000000c00 */
[----:B------:R-:W-:Y:S01]  /*0550*/  LDS R26, [R3+0x980] ;  /* 0x00098000031a7984 */ /* 0x000fe20000000800 */
[----:B0-----:R-:W-:-:S03]  /*0560*/  FFMA R27, R8, R21, R27 ;  /* 0x00000015081b7223 */ /* 0x001fc6000000001b */
[----:B------:R-:W0:Y:S01]  /*0570*/  LDS R21, [R3+0x900] ;  /* 0x0009000003157984 */ /* 0x000e220000000800 */
[----:B------:R-:W-:-:S04]  /*0580*/  FFMA R20, R20, R9, R27 ;  /* 0x0000000914147223 */ /* 0x000fc8000000001b */
[----:B-1----:R-:W-:Y:S02]  /*0590*/  FFMA R23, R23, R10, R20 ;  /* 0x0000000a17177223 */ /* 0x002fe40000000014 */
[----:B------:R-:W-:Y:S02]  /*05a0*/  LDS R20, [R3+0xa80] ;  /* 0x000a800003147984 */ /* 0x000fe40000000800 */
[----:B---3--:R-:W-:Y:S02]  /*05b0*/  FFMA R27, R24, R11, R23 ;  /* 0x0000000b181b7223 */ /* 0x008fe40000000017 */
[----:B------:R-:W-:Y:S04]  /*05c0*/  LDS R23, [R3+0xa00] ;  /* 0x000a000003177984 */ /* 0x000fe80000000800 */
[----:B------:R-:W1:Y:S01]  /*05d0*/  LDS.128 R8, [R5+0x50] ;  /* 0x0000500005087984 */ /* 0x000e620000000c00 */
[----:B--2---:R-:W-:-:S03]  /*05e0*/  FFMA R27, R12, R25, R27 ;  /* 0x000000190c1b7223 */ /* 0x004fc6000000001b */
[----:B------:R-:W2:Y:S01]  /*05f0*/  LDS R25, [R3+0xb00] ;  /* 0x000b000003197984 */ /* 0x000ea20000000800 */
[----:B------:R-:W-:-:S03]  /*0600*/  FFMA R12, R22, R13, R27 ;  /* 0x0000000d160c7223 */ /* 0x000fc6000000001b */
[----:B------:R-:W3:Y:S04]  /*0610*/  LDS R22, [R3+0xb80] ;  /* 0x000b800003167984 */ /* 0x000ee80000000800 */
[----:B------:R-:W-:Y:S01]  /*0620*/  LDS R24, [R3+0xc80] ;  /* 0x000c800003187984 */ /* 0x000fe20000000800 */
[----:B0-----:R-:W-:-:S04]  /*0630*/  FFMA R21, R21, R14, R12 ;  /* 0x0000000e15157223 */ /* 0x001fc8000000000c */
[----:B------:R-:W-:Y:S02]  /*0640*/  FFMA R27, R26, R15, R21 ;  /* 0x0000000f1a1b7223 */ /* 0x000fe40000000015 */
[----:B------:R-:W-:Y:S04]  /*0650*/  LDS R21, [R3+0xc00] ;  /* 0x000c000003157984 */ /* 0x000fe80000000800 */
[----:B------:R-:W0:Y:S01]  /*0660*/  LDS.128 R12, [R5+0x60] ;  /* 0x00006000050c7984 */ /* 0x000e220000000c00 */
[----:B-1----:R-:W-:-:S04]  /*0670*/  FFMA R23, R8, R23, R27 ;  /* 0x0000001708177223 */ /* 0x002fc8000000001b */
[----:B------:R-:W-:Y:S02]  /*0680*/  FFMA R20, R20, R9, R23 ;  /* 0x0000000914147223 */ /* 0x000fe40000000017 */
[----:B------:R-:W1:Y:S02]  /*0690*/  LDS R23, [R3+0xd00] ;  /* 0x000d000003177984 */ /* 0x000e640000000800 */
[----:B--2---:R-:W-:Y:S02]  /*06a0*/  FFMA R25, R25, R10, R20 ;  /* 0x0000000a19197223 */ /* 0x004fe40000000014 */
[----:B------:R-:W2:Y:S02]  /*06b0*/  LDS R20, [R3+0xd80] ;  /* 0x000d800003147984 */ /* 0x000ea40000000800 */
[----:B---3--:R-:W-:Y:S02]  /*06c0*/  FFMA R27, R22, R11, R25 ;  /* 0x0000000b161b7223 */ /* 0x008fe40000000019 */
[----:B------:R-:W-:Y:S04]  /*06d0*/  LDS R25, [R3+0xe00] ;  /* 0x000e000003197984 */ /* 0x000fe80000000800 */
[----:B------:R-:W3:Y:S04]  /*06e0*/  LDS.128 R8, [R5+0x70] ;  /* 0x0000700005087984 */ /* 0x000ee80000000c00 */
[----:B------:R-:W4:Y:S01]  /*06f0*/  LDS R22, [R3+0xe80] ;  /* 0x000e800003167984 */ /* 0x000f220000000800 */
[----:B0-----:R-:W-:-:S03]  /*0700*/  FFMA R27, R12, R21, R27 ;  /* 0x000000150c1b7223 */ /* 0x001fc6000000001b */
[----:B------:R-:W0:Y:S04]  /*0710*/  LDS R21, [R3+0xf00] ;  /* 0x000f000003157984 */ /* 0x000e280000000800 */
[----:B------:R-:W5:Y:S01]  /*0720*/  LDS R12, [R3+0xf80] ;  /* 0x000f8000030c7984 */ /* 0x000f620000000800 */
[----:B------:R-:W-:-:S04]  /*0730*/  FFMA R24, R24, R13, R27 ;  /* 0x0000000d18187223 */ /* 0x000fc8000000001b */
[----:B-1----:R-:W-:-:S04]  /*0740*/  FFMA R23, R23, R14, R24 ;  /* 0x0000000e17177223 */ /* 0x002fc80000000018 */
[----:B--2---:R-:W-:-:S04]  /*0750*/  FFMA R15, R20, R15, R23 ;  /* 0x0000000f140f7223 */ /* 0x004fc80000000017 */
[----:B---3--:R-:W-:-:S04]  /*0760*/  FFMA R15, R8, R25, R15 ;  /* 0x00000019080f7223 */ /* 0x008fc8000000000f */
[----:B----4-:R-:W-:Y:S01]  /*0770*/  FFMA R22, R22, R9, R15 ;  /* 0x0000000916167223 */ /* 0x010fe2000000000f */
[----:B------:R-:W-:Y:S02]  /*0780*/  IADD3 R16, PT, PT, R16, 0x20, RZ ;  /* 0x0000002010107810 */ /* 0x000fe40007ffe0ff */
[----:B------:R-:W-:Y:S02]  /*0790*/  IADD3 R6, PT, PT, R6, 0x20, RZ ;  /* 0x0000002006067810 */ /* 0x000fe40007ffe0ff */
[----:B------:R-:W-:Y:S01]  /*07a0*/  LEA R7, R0, R7, 0x5 ;  /* 0x0000000700077211 */ /* 0x000fe200078e28ff */
[----:B0-----:R-:W-:-:S04]  /*07b0*/  FFMA R21, R21, R10, R22 ;  /* 0x0000000a15157223 */ /* 0x001fc80000000016 */
[----:B-----5:R-:W-:Y:S01]  /*07c0*/  FFMA R21, R12, R11, R21 ;  /* 0x0000000b0c157223 */ /* 0x020fe20000000015 */
[----:B------:R-:W-:Y:S06]  /*07d0*/  BAR.SYNC.DEFER_BLOCKING 0x0 ;  /* 0x0000000000007b1d */ /* 0x000fec0000010000 */
[----:B------:R-:W-:Y:S05]  /*07e0*/  BRA.U UP0, `(.L_x_1) ;  /* 0xfffffff900847547 */ /* 0x000fea000b83ffff */
.L_x_0:
[----:B------:R-:W0:Y:S02]  /*07f0*/  LDCU.64 UR4, c[0x0][0x398] ;  /* 0x00007300ff0477ac */ /* 0x000e240008000a00 */
[----:B0-----:R-:W-:-:S04]  /*0800*/  ISETP.GE.AND P0, PT, R19, UR5, PT ;  /* 0x0000000513007c0c */ /* 0x001fc8000bf06270 */
[----:B------:R-:W-:-:S13]  /*0810*/  ISETP.GE.OR P0, PT, R18, UR4, P0 ;  /* 0x0000000412007c0c */ /* 0x000fda0008706670 */
[----:B------:R-:W-:Y:S05]  /*0820*/  @P0 EXIT ;  /* 0x000000000000094d */ /* 0x000fea0003800000 */
[----:B------:R-:W0:Y:S01]  /*0830*/  LDC.64 R2, c[0x0][0x390] ;  /* 0x0000e400ff027b82 */ /* 0x000e220000000a00 */
[----:B------:R-:W-:-:S04]  /*0840*/  IMAD R19, R18, UR5, R19 ;  /* 0x0000000512137c24 */ /* 0x000fc8000f8e0213 */
[----:B0-----:R-:W-:-:S05]  /*0850*/  IMAD.WIDE R2, R19, 0x4, R2 ;  /* 0x0000000413027825 */ /* 0x001fca00078e0202 */
[----:B------:R-:W-:Y:S01]  /*0860*/  STG.E desc[UR8][R2.64], R21 ;  /* 0x0000001502007986 */ /* 0x000fe2000c101908 */
[----:B------:R-:W-:Y:S05]  /*0870*/  EXIT ;  /* 0x000000000000794d */ /* 0x000fea0003800000 */
.L_x_2:
[----:B------:R-:W-:-:S00]  /*0880*/  BRA `(.L_x_2) ;  /* 0xfffffffc00fc7947 */ /* 0x000fc0000383ffff */
[----:B------:R-:W-:-:S00]  /*0890*/  NOP ;  /* 0x0000000000007918 */ /* 0x000fc00000000000 */
        /* <DEDUP_REMOVED lines=14> */
.L_x_8:


//--------------------- .text._Z19matrixMultiplyNaivePKfS0_Pfiii --------------------------
	.section	.text._Z19matrixMultiplyNaivePKfS0_Pfiii,"ax",@progbits
	.align	128
        .global         _Z19matrixMultiplyNaivePKfS0_Pfiii
        .type           _Z19matrixMultiplyNaivePKfS0_Pfiii,@function
        .size           _Z19matrixMultiplyNaivePKfS0_Pfiii,(.L_x_9 - _Z19matrixMultiplyNaivePKfS0_Pfiii)
        .other          _Z19matrixMultiplyNaivePKfS0_Pfiii,@"STO_CUDA_ENTRY STV_DEFAULT"
_Z19matrixMultiplyNaivePKfS0_Pfiii:
.text._Z19matrixMultiplyNaivePKfS0_Pfiii:
[----:B------:R-:W-:Y:S01]  /*0000*/  LDC R1, c[0x0][0x37c] ;  /* 0x0000df00ff017b82 */ /* 0x000fe20000000800 */
[----:B------:R-:W0:Y:S07]  /*0010*/  S2R R5, SR_TID.X ;  /* 0x0000000000057919 */ /* 0x000e2e0000002100 */
[----:B------:R-:W1:Y:S01]  /*0020*/  LDC R19, c[0x0][0x364] ;  /* 0x0000d900ff137b82 */ /* 0x000e620000000800 */
[----:B------:R-:W1:Y:S07]  /*0030*/  S2R R4, SR_TID.Y ;  /* 0x0000000000047919 */ /* 0x000e6e0000002200 */
[----:B------:R-:W0:Y:S08]  /*0040*/  S2UR UR5, SR_CTAID.X ;  /* 0x00000000000579c3 */ /* 0x000e300000002500 */
[----:B------:R-:W0:Y:S08]  /*0050*/  LDC R0, c[0x0][0x360] ;  /* 0x0000d800ff007b82 */ /* 0x000e300000000800 */
[----:B------:R-:W1:Y:S08]  /*0060*/  S2UR UR4, SR_CTAID.Y ;  /* 0x00000000000479c3 */ /* 0x000e700000002600 */
[----:B------:R-:W2:Y:S01]  /*0070*/  LDC.64 R2, c[0x0][0x398] ;  /* 0x0000e600ff027b82 */ /* 0x000ea20000000a00 */
[----:B0-----:R-:W-:-:S02]  /*0080*/  IMAD R0, R0, UR5, R5 ;  /* 0x0000000500007c24 */ /* 0x001fc4000f8e0205 */
[----:B-1----:R-:W-:-:S03]  /*0090*/  IMAD R19, R19, UR4, R4 ;  /* 0x0000000413137c24 */ /* 0x002fc6000f8e0204 */
[----:B--2---:R-:W-:-:S04]  /*00a0*/  ISETP.GE.AND P0, PT, R0, R3, PT ;  /* 0x000000030000720c */ /* 0x004fc80003f06270 */
[----:B------:R-:W-:-:S13]  /*00b0*/  ISETP.GE.OR P0, PT, R19, R2, P0 ;  /* 0x000000021300720c */ /* 0x000fda0000706670 */
[----:B------:R-:W-:Y:S05]  /*00c0*/  @P0 EXIT ;  /* 0x000000000000094d */ /* 0x000fea0003800000 */
[----:B------:R-:W0:Y:S01]  /*00d0*/  LDC R2, c[0x0][0x3a0] ;  /* 0x0000e800ff027b82 */ /* 0x000e220000000800 */
[----:B------:R-:W1:Y:S01]  /*00e0*/  LDCU.64 UR4, c[0x0][0x358] ;  /* 0x00006b00ff0477ac */ /* 0x000e620008000a00 */
[----:B------:R-:W-:Y:S01]  /*00f0*/  HFMA2 R24, -RZ, RZ, 0, 0 ;  /* 0x00000000ff187431 */ /* 0x000fe200000001ff */
[----:B0-----:R-:W-:-:S13]  /*0100*/  ISETP.GE.AND P0, PT, R2, 0x1, PT ;  /* 0x000000010200780c */ /* 0x001fda0003f06270 */
[----:B-1----:R-:W-:Y:S05]  /*0110*/  @!P0 BRA `(.L_x_3) ;  /* 0x0000000400e08947 */ /* 0x002fea0003800000 */
[C---:B------:R-:W-:Y:S01]  /*0120*/  ISETP.GE.U32.AND P1, PT, R2.reuse, 0x8, PT ;  /* 0x000000080200780c */ /* 0x040fe20003f26070 */
[----:B------:R-:W-:Y:S01]  /*0130*/  IMAD R20, R19, R2, RZ ;  /* 0x0000000213147224 */ /* 0x000fe200078e02ff */
[----:B------:R-:W-:Y:S02]  /*0140*/  LOP3.LUT R27, R2, 0x7, RZ, 0xc0, !PT ;  /* 0x00000007021b7812 */ /* 0x000fe400078ec0ff */
[----:B------:R-:W-:Y:S02]  /*0150*/  MOV R24, RZ ;  /* 0x000000ff00187202 */ /* 0x000fe40000000f00 */
[----:B------:R-:W-:Y:S02]  /*0160*/  ISETP.NE.AND P0, PT, R27, RZ, PT ;  /* 0x000000ff1b00720c */ /* 0x000fe40003f05270 */
[----:B------:R-:W-:-:S05]  /*0170*/  MOV R21, RZ ;  /* 0x000000ff00157202 */ /* 0x000fca0000000f00 */
[----:B------:R-:W-:Y:S06]  /*0180*/  @!P1 BRA `(.L_x_4) ;  /* 0x0000000000c49947 */ /* 0x000fec0003800000 */
[----:B------:R-:W0:Y:S01]  /*0190*/  LDC.64 R4, c[0x0][0x380] ;  /* 0x0000e000ff047b82 */ /* 0x000e220000000a00 */
[----:B------:R-:W-:Y:S02]  /*01a0*/  LOP3.LUT R21, R2, 0x7ffffff8, RZ, 0xc0, !PT ;  /* 0x7ffffff802157812 */ /* 0x000fe400078ec0ff */
[----:B------:R-:W-:Y:S02]  /*01b0*/  MOV R24, RZ ;  /* 0x000000ff00187202 */ /* 0x000fe40000000f00 */
[----:B------:R-:W-:Y:S02]  /*01c0*/  MOV R18, R0 ;  /* 0x0000000000127202 */ /* 0x000fe40000000f00 */
[----:B------:R-:W-:Y:S01]  /*01d0*/  IADD3 R22, PT, PT, -R21, RZ, RZ ;  /* 0x000000ff15167210 */ /* 0x000fe20007ffe1ff */
[----:B0-----:R-:W-:-:S03]  /*01e0*/  IMAD.WIDE.U32 R4, R20, 0x4, R4 ;  /* 0x0000000414047825 */ /* 0x001fc600078e0004 */
[----:B------:R-:W-:-:S04]  /*01f0*/  IADD3 R6, P1, PT, R4, 0x10, RZ ;  /* 0x0000001004067810 */ /* 0x000fc80007f3e0ff */
[----:B------:R-:W-:-:S09]  /*0200*/  IADD3.X R7, PT, PT, RZ, R5, RZ, P1, !PT ;  /* 0x00000005ff077210 */ /* 0x000fd20000ffe4ff */
.L_x_5:
[----:B------:R-:W0:Y:S01]  /*0210*/  LDC.64 R16, c[0x0][0x388] ;  /* 0x0000e200ff107b82 */ /* 0x000e220000000a00 */
[----:B------:R-:W-:Y:S02]  /*0220*/  MOV R4, R6 ;  /* 0x0000000600047202 */ /* 0x000fe40000000f00 */
[----:B------:R-:W-:-:S05]  /*0230*/  MOV R5, R7 ;  /* 0x0000000700057202 */ /* 0x000fca0000000f00 */
[----:B------:R-:W2:Y:S04]  /*0240*/  LDG.E R25, desc[UR4][R4.64+-0x10] ;  /* 0xfffff00404197981 */ /* 0x000ea8000c1e1900 */
[----:B------:R-:W3:Y:S04]  /*0250*/  LDG.E R23, desc[UR4][R4.64+-0xc] ;  /* 0xfffff40404177981 */ /* 0x000ee8000c1e1900 */
[----:B------:R-:W4:Y:S04]  /*0260*/  LDG.E R29, desc[UR4][R4.64+-0x8] ;  /* 0xfffff804041d7981 */ /* 0x000f28000c1e1900 */
[----:B------:R-:W5:Y:S01]  /*0270*/  LDG.E R28, desc[UR4][R4.64+-0x4] ;  /* 0xfffffc04041c7981 */ /* 0x000f62000c1e1900 */
[----:B0-----:R-:W-:-:S05]  /*0280*/  IMAD.WIDE R16, R18, 0x4, R16 ;  /* 0x0000000412107825 */ /* 0x001fca00078e0210 */
[----:B------:R0:W2:Y:S01]  /*0290*/  LDG.E R26, desc[UR4][R16.64] ;  /* 0x00000004101a7981 */ /* 0x0000a2000c1e1900 */
[----:B------:R-:W-:-:S04]  /*02a0*/  IMAD.WIDE R14, R3, 0x4, R16 ;  /* 0x00000004030e7825 */ /* 0x000fc800078e0210 */
[C---:B------:R-:W-:Y:S02]  /*02b0*/  IMAD.WIDE R6, R3.reuse, 0x4, R14 ;  /* 0x0000000403067825 */ /* 0x040fe400078e020e */
[----:B------:R-:W3:Y:S02]  /*02c0*/  LDG.E R14, desc[UR4][R14.64] ;  /* 0x000000040e0e7981 */ /* 0x000ee4000c1e1900 */
[C---:B------:R-:W-:Y:S02]  /*02d0*/  IMAD.WIDE R10, R3.reuse, 0x4, R6 ;  /* 0x00000004030a7825 */ /* 0x040fe400078e0206 */
[----:B------:R-:W4:Y:S02]  /*02e0*/  LDG.E R6, desc[UR4][R6.64] ;  /* 0x0000000406067981 */ /* 0x000f24000c1e1900 */
[C---:B------:R-:W-:Y:S02]  /*02f0*/  IMAD.WIDE R8, R3.reuse, 0x4, R10 ;  /* 0x0000000403087825 */ /* 0x040fe400078e020a */
[----:B------:R-:W5:Y:S02]  /*0300*/  LDG.E R10, desc[UR4][R10.64] ;  /* 0x000000040a0a7981 */ /* 0x000f64000c1e1900 */
[----:B------:R-:W-:-:S02]  /*0310*/  IMAD.WIDE R12, R3, 0x4, R8 ;  /* 0x00000004030c7825 */ /* 0x000fc400078e0208 */
[----:B------:R-:W5:Y:S04]  /*0320*/  LDG.E R7, desc[UR4][R4.64] ;  /* 0x0000000404077981 */ /* 0x000f68000c1e1900 */
[----:B------:R-:W5:Y:S01]  /*0330*/  LDG.E R8, desc[UR4][R8.64] ;  /* 0x0000000408087981 */ /* 0x000f62000c1e1900 */
[----:B0-----:R-:W-:-:S03]  /*0340*/  IMAD.WIDE R16, R3, 0x4, R12 ;  /* 0x0000000403107825 */ /* 0x001fc600078e020c */
[----:B------:R-:W5:Y:S04]  /*0350*/  LDG.E R12, desc[UR4][R12.64] ;  /* 0x000000040c0c7981 */ /* 0x000f68000c1e1900 */
[----:B------:R-:W5:Y:S04]  /*0360*/  LDG.E R15, desc[UR4][R16.64] ;  /* 0x00000004100f7981 */ /* 0x000f68000c1e1900 */
[----:B------:R-:W5:Y:S04]  /*0370*/  LDG.E R9, desc[UR4][R4.64+0x4] ;  /* 0x0000040404097981 */ /* 0x000f68000c1e1900 */
[----:B------:R-:W5:Y:S01]  /*0380*/  LDG.E R11, desc[UR4][R4.64+0xc] ;  /* 0x00000c04040b7981 */ /* 0x000f62000c1e1900 */
[----:B--2---:R-:W-:Y:S01]  /*0390*/  FFMA R26, R25, R26, R24 ;  /* 0x0000001a191a7223 */ /* 0x004fe20000000018 */
[----:B------:R-:W-:-:S02]  /*03a0*/  IMAD.WIDE R24, R3, 0x4, R16 ;  /* 0x0000000403187825 */ /* 0x000fc400078e0210 */
[----:B------:R-:W2:Y:S04]  /*03b0*/  LDG.E R16, desc[UR4][R4.64+0x8] ;  /* 0x0000080404107981 */ /* 0x000ea8000c1e1900 */
[----:B------:R-:W2:Y:S01]  /*03c0*/  LDG.E R24, desc[UR4][R24.64] ;  /* 0x0000000418187981 */ /* 0x000ea2000c1e1900 */
[----:B---3--:R-:W-:Y:S01]  /*03d0*/  FFMA R14, R23, R14, R26 ;  /* 0x0000000e170e7223 */ /* 0x008fe2000000001a */
[----:B------:R-:W-:-:S03]  /*03e0*/  IADD3 R22, PT, PT, R22, 0x8, RZ ;  /* 0x0000000816167810 */ /* 0x000fc60007ffe0ff */
[----:B----4-:R-:W-:Y:S01]  /*03f0*/  FFMA R29, R29, R6, R14 ;  /* 0x000000061d1d7223 */ /* 0x010fe2000000000e */
[----:B------:R-:W-:-:S03]  /*0400*/  ISETP.NE.AND P1, PT, R22, RZ, PT ;  /* 0x000000ff1600720c */ /* 0x000fc60003f25270 */
[----:B-----5:R-:W-:Y:S01]  /*0410*/  FFMA R10, R28, R10, R29 ;  /* 0x0000000a1c0a7223 */ /* 0x020fe2000000001d */
[----:B------:R-:W-:-:S03]  /*0420*/  IADD3 R6, P2, PT, R4, 0x20, RZ ;  /* 0x0000002004067810 */ /* 0x000fc60007f5e0ff */
[----:B------:R-:W-:Y:S01]  /*0430*/  FFMA R8, R7, R8, R10 ;  /* 0x0000000807087223 */ /* 0x000fe2000000000a */
[----:B------:R-:W-:Y:S02]  /*0440*/  IADD3.X R7, PT, PT, RZ, R5, RZ, P2, !PT ;  /* 0x00000005ff077210 */ /* 0x000fe400017fe4ff */
[----:B------:R-:W-:Y:S01]  /*0450*/  LEA R18, R3, R18, 0x3 ;  /* 0x0000001203127211 */ /* 0x000fe200078e18ff */
[----:B------:R-:W-:-:S04]  /*0460*/  FFMA R9, R9, R12, R8 ;  /* 0x0000000c09097223 */ /* 0x000fc80000000008 */
[----:B--2---:R-:W-:-:S04]  /*0470*/  FFMA R16, R16, R15, R9 ;  /* 0x0000000f10107223 */ /* 0x004fc80000000009 */
[----:B------:R-:W-:Y:S01]  /*0480*/  FFMA R24, R11, R24, R16 ;  /* 0x000000180b187223 */ /* 0x000fe20000000010 */
[----:B------:R-:W-:Y:S06]  /*0490*/  @P1 BRA `(.L_x_5) ;  /* 0xfffffffc005c1947 */ /* 0x000fec000383ffff */
.L_x_4:
[----:B------:R-:W-:Y:S05]  /*04a0*/  @!P0 BRA `(.L_x_3) ;  /* 0x0000000000fc8947 */ /* 0x000fea0003800000 */
[----:B------:R-:W-:Y:S02]  /*04b0*/  ISETP.GE.U32.AND P1, PT, R27, 0x4, PT ;  /* 0x000000041b00780c */ /* 0x000fe40003f26070 */
[----:B------:R-:W-:-:S04]  /*04c0*/  LOP3.LUT R16, R2, 0x3, RZ, 0xc0, !PT ;  /* 0x0000000302107812 */ /* 0x000fc800078ec0ff */
[----:B------:R-:W-:-:S07]  /*04d0*/  ISETP.NE.AND P0, PT, R16, RZ, PT ;  /* 0x000000ff1000720c */ /* 0x000fce0003f05270 */
[----:B------:R-:W-:Y:S06]  /*04e0*/  @!P1 BRA `(.L_x_6) ;  /* 0x00000000006c9947 */ /* 0x000fec0003800000 */
[----:B------:R-:W0:Y:S01]  /*04f0*/  LDC.64 R6, c[0x0][0x388] ;  /* 0x0000e200ff067b82 */ /* 0x000e220000000a00 */
[----:B------:R-:W1:Y:S01]  /*0500*/  LDCU.64 UR6, c[0x0][0x380] ;  /* 0x00007000ff0677ac */ /* 0x000e620008000a00 */
[----:B------:R-:W-:Y:S01]  /*0510*/  IMAD R9, R21, R3, R0 ;  /* 0x0000000315097224 */ /* 0x000fe200078e0200 */
[CC--:B------:R-:W-:Y:S02]  /*0520*/  IADD3 R5, PT, PT, R20.reuse, R21.reuse, RZ ;  /* 0x0000001514057210 */ /* 0x0c0fe40007ffe0ff */
[----:B------:R-:W-:-:S03]  /*0530*/  IADD3 R10, P1, PT, R20, R21, RZ ;  /* 0x00000015140a7210 */ /* 0x000fc60007f3e0ff */
[----:B------:R-:W2:Y:S01]  /*0540*/  LDC.64 R14, c[0x0][0x380] ;  /* 0x0000e000ff0e7b82 */ /* 0x000ea20000000a00 */
[----:B0-----:R-:W-:-:S04]  /*0550*/  IMAD.WIDE R6, R9, 0x4, R6 ;  /* 0x0000000409067825 */ /* 0x001fc800078e0206 */
[----:B------:R-:W-:Y:S02]  /*0560*/  IMAD.WIDE R8, R3, 0x4, R6 ;  /* 0x0000000403087825 */ /* 0x000fe400078e0206 */
[----:B------:R-:W3:Y:S02]  /*0570*/  LDG.E R6, desc[UR4][R6.64] ;  /* 0x0000000406067981 */ /* 0x000ee4000c1e1900 */
[----:B--2---:R-:W-:Y:S01]  /*0580*/  IMAD.WIDE.U32 R14, R5, 0x4, R14 ;  /* 0x00000004050e7825 */ /* 0x004fe200078e000e */
[----:B------:R-:W-:Y:S02]  /*0590*/  IADD3.X R5, PT, PT, RZ, RZ, RZ, P1, !PT ;  /* 0x000000ffff057210 */ /* 0x000fe40000ffe4ff */
[----:B-1----:R-:W-:-:S03]  /*05a0*/  LEA R4, P1, R10, UR6, 0x2 ;  /* 0x000000060a047c11 */ /* 0x002fc6000f8210ff */
[----:B------:R-:W3:Y:S01]  /*05b0*/  LDG.E R15, desc[UR4][R14.64] ;  /* 0x000000040e0f7981 */ /* 0x000ee2000c1e1900 */
[----:B------:R-:W-:Y:S01]  /*05c0*/  LEA.HI.X R5, R10, UR7, R5, 0x2, P1 ;  /* 0x000000070a057c11 */ /* 0x000fe200088f1405 */
[C---:B------:R-:W-:Y:S02]  /*05d0*/  IMAD.WIDE R10, R3.reuse, 0x4, R8 ;  /* 0x00000004030a7825 */ /* 0x040fe400078e0208 */
[----:B------:R-:W2:Y:S04]  /*05e0*/  LDG.E R8, desc[UR4][R8.64] ;  /* 0x0000000408087981 */ /* 0x000ea8000c1e1900 */
[----:B------:R-:W2:Y:S01]  /*05f0*/  LDG.E R17, desc[UR4][R4.64+0x4] ;  /* 0x0000040404117981 */ /* 0x000ea2000c1e1900 */
[----:B------:R-:W-:-:S03]  /*0600*/  IMAD.WIDE R12, R3, 0x4, R10 ;  /* 0x00000004030c7825 */ /* 0x000fc600078e020a */
[----:B------:R-:W4:Y:S04]  /*0610*/  LDG.E R22, desc[UR4][R10.64] ;  /* 0x000000040a167981 */ /* 0x000f28000c1e1900 */
[----:B------:R-:W4:Y:S04]  /*0620*/  LDG.E R18, desc[UR4][R4.64+0x8] ;  /* 0x0000080404127981 */ /* 0x000f28000c1e1900 */
[----:B------:R-:W5:Y:S04]  /*0630*/  LDG.E R26, desc[UR4][R4.64+0xc] ;  /* 0x00000c04041a7981 */ /* 0x000f68000c1e1900 */
[----:B------:R-:W5:Y:S01]  /*0640*/  LDG.E R12, desc[UR4][R12.64] ;  /* 0x000000040c0c7981 */ /* 0x000f62000c1e1900 */
[----:B------:R-:W-:Y:S01]  /*0650*/  IADD3 R21, PT, PT, R21, 0x4, RZ ;  /* 0x0000000415157810 */ /* 0x000fe20007ffe0ff */
[----:B---3--:R-:W-:-:S04]  /*0660*/  FFMA R24, R15, R6, R24 ;  /* 0x000000060f187223 */ /* 0x008fc80000000018 */
[----:B--2---:R-:W-:-:S04]  /*0670*/  FFMA R17, R17, R8, R24 ;  /* 0x0000000811117223 */ /* 0x004fc80000000018 */
[----:B----4-:R-:W-:-:S04]  /*0680*/  FFMA R17, R18, R22, R17 ;  /* 0x0000001612117223 */ /* 0x010fc80000000011 */
[----:B-----5:R-:W-:-:S07]  /*0690*/  FFMA R24, R26, R12, R17 ;  /* 0x0000000c1a187223 */ /* 0x020fce0000000011 */
.L_x_6:
[----:B------:R-:W-:Y:S05]  /*06a0*/  @!P0 BRA `(.L_x_3) ;  /* 0x00000000007c8947 */ /* 0x000fea0003800000 */
[----:B------:R-:W-:Y:S01]  /*06b0*/  ISETP.NE.AND P1, PT, R16, 0x1, PT ;  /* 0x000000011000780c */ /* 0x000fe20003f25270 */
[----:B------:R-:W0:Y:S01]  /*06c0*/  LDC.64 R12, c[0x0][0x380] ;  /* 0x0000e000ff0c7b82 */ /* 0x000e220000000a00 */
[----:B------:R-:W-:-:S04]  /*06d0*/  LOP3.LUT R2, R2, 0x1, RZ, 0xc0, !PT ;  /* 0x0000000102027812 */ /* 0x000fc800078ec0ff */
[----:B------:R-:W-:-:S03]  /*06e0*/  ISETP.NE.U32.AND P0, PT, R2, 0x1, PT ;  /* 0x000000010200780c */ /* 0x000fc60003f05070 */
[----:B------:R-:W1:Y:S04]  /*06f0*/  LDC.64 R10, c[0x0][0x388] ;  /* 0x0000e200ff0a7b82 */ /* 0x000e680000000a00 */
[CC--:B------:R-:W-:Y:S02]  /*0700*/  @P1 IADD3 R15, PT, PT, R20.reuse, R21.reuse, RZ ;  /* 0x00000015140f1210 */ /* 0x0c0fe40007ffe0ff */
[----:B------:R-:W-:Y:S02]  /*0710*/  @P1 IADD3 R2, P2, PT, R20, R21, RZ ;  /* 0x0000001514021210 */ /* 0x000fe40007f5e0ff */
[----:B------:R-:W2:Y:S02]  /*0720*/  @P1 LDC.64 R4, c[0x0][0x380] ;  /* 0x0000e000ff041b82 */ /* 0x000ea40000000a00 */
[----:B------:R-:W-:-:S06]  /*0730*/  @P1 IADD3.X R14, PT, PT, RZ, RZ, RZ, P2, !PT ;  /* 0x000000ffff0e1210 */ /* 0x000fcc00017fe4ff */
[----:B------:R-:W3:Y:S01]  /*0740*/  LDC.64 R6, c[0x0][0x380] ;  /* 0x0000e000ff067b82 */ /* 0x000ee20000000a00 */
[----:B0-----:R-:W-:-:S04]  /*0750*/  @P1 IMAD.WIDE.U32 R12, R15, 0x4, R12 ;  /* 0x000000040f0c1825 */ /* 0x001fc800078e000c */
[C---:B------:R-:W-:Y:S01]  /*0760*/  @P1 IMAD R15, R21.reuse, R3, R0 ;  /* 0x00000003150f1224 */ /* 0x040fe200078e0200 */
[----:B------:R-:W-:Y:S01]  /*0770*/  @P1 IADD3 R21, PT, PT, R21, 0x2, RZ ;  /* 0x0000000215151810 */ /* 0x000fe20007ffe0ff */
[----:B------:R-:W4:Y:S01]  /*0780*/  @P1 LDG.E R13, desc[UR4][R12.64] ;  /* 0x000000040c0d1981 */ /* 0x000f22000c1e1900 */
[----:B------:R-:W0:Y:S01]  /*0790*/  LDC.64 R8, c[0x0][0x388] ;  /* 0x0000e200ff087b82 */ /* 0x000e220000000a00 */
[----:B-1----:R-:W-:Y:S01]  /*07a0*/  @P1 IMAD.WIDE R10, R15, 0x4, R10 ;  /* 0x000000040f0a1825 */ /* 0x002fe200078e020a */
[----:B------:R-:W-:Y:S02]  /*07b0*/  @!P0 IADD3 R17, PT, PT, R20, R21, RZ ;  /* 0x0000001514118210 */ /* 0x000fe40007ffe0ff */
[----:B--2---:R-:W-:Y:S01]  /*07c0*/  @P1 LEA R4, P2, R2, R4, 0x2 ;  /* 0x0000000402041211 */ /* 0x004fe200078410ff */
[----:B------:R-:W-:-:S03]  /*07d0*/  @!P0 IMAD R21, R21, R3, R0 ;  /* 0x0000000315158224 */ /* 0x000fc600078e0200 */
[----:B------:R-:W-:Y:S01]  /*07e0*/  @P1 LEA.HI.X R5, R2, R5, R14, 0x2, P2 ;  /* 0x0000000502051211 */ /* 0x000fe200010f140e */
[----:B------:R-:W-:Y:S01]  /*07f0*/  @P1 IMAD.WIDE R14, R3, 0x4, R10 ;  /* 0x00000004030e1825 */ /* 0x000fe200078e020a */
[----:B------:R-:W4:Y:S03]  /*0800*/  @P1 LDG.E R2, desc[UR4][R10.64] ;  /* 0x000000040a021981 */ /* 0x000f26000c1e1900 */
[----:B---3--:R-:W-:Y:S01]  /*0810*/  @!P0 IMAD.WIDE.U32 R6, R17, 0x4, R6 ;  /* 0x0000000411068825 */ /* 0x008fe200078e0006 */
[----:B------:R-:W2:Y:S04]  /*0820*/  @P1 LDG.E R5, desc[UR4][R4.64+0x4] ;  /* 0x0000040404051981 */ /* 0x000ea8000c1e1900 */
[----:B------:R-:W2:Y:S01]  /*0830*/  @P1 LDG.E R14, desc[UR4][R14.64] ;  /* 0x000000040e0e1981 */ /* 0x000ea2000c1e1900 */
[----:B0-----:R-:W-:-:S03]  /*0840*/  @!P0 IMAD.WIDE R8, R21, 0x4, R8 ;  /* 0x0000000415088825 */ /* 0x001fc600078e0208 */
[----:B------:R-:W3:Y:S04]  /*0850*/  @!P0 LDG.E R7, desc[UR4][R6.64] ;  /* 0x0000000406078981 */ /* 0x000ee8000c1e1900 */
[----:B------:R-:W3:Y:S01]  /*0860*/  @!P0 LDG.E R8, desc[UR4][R8.64] ;  /* 0x0000000408088981 */ /* 0x000ee2000c1e1900 */
[----:B----4-:R-:W-:-:S04]  /*0870*/  @P1 FFMA R2, R13, R2, R24 ;  /* 0x000000020d021223 */ /* 0x010fc80000000018 */
[----:B--2---:R-:W-:-:S04]  /*0880*/  @P1 FFMA R24, R5, R14, R2 ;  /* 0x0000000e05181223 */ /* 0x004fc80000000002 */
[----:B---3--:R-:W-:-:S07]  /*0890*/  @!P0 FFMA R24, R7, R8, R24 ;  /* 0x0000000807188223 */ /* 0x008fce0000000018 */
.L_x_3:
[----:B------:R-:W0:Y:S01]  /*08a0*/  LDC.64 R4, c[0x0][0x390] ;  /* 0x0000e400ff047b82 */ /* 0x000e220000000a00 */
[----:B------:R-:W-:-:S04]  /*08b0*/  IMAD R3, R19, R3, R0 ;  /* 0x0000000313037224 */ /* 0x000fc800078e0200 */
[----:B0-----:R-:W-:-:S05]  /*08c0*/  IMAD.WIDE R2, R3, 0x4, R4 ;  /* 0x0000000403027825 */ /* 0x001fca00078e0204 */
[----:B------:R-:W-:Y:S01]  /*08d0*/  STG.E desc[UR4][R2.64], R24 ;  /* 0x0000001802007986 */ /* 0x000fe2000c101904 */
[----:B------:R-:W-:Y:S05]  /*08e0*/  EXIT ;  /* 0x000000000000794d */ /* 0x000fea0003800000 */
.L_x_7:
        /* <DEDUP_REMOVED lines=9> */
.L_x_9:


//--------------------- .nv.shared._Z19matrixMultiplyTiledPKfS0_Pfiii --------------------------
	.section	.nv.shared._Z19matrixMultiplyTiledPKfS0_Pfiii,"aw",@nobits
	.sectionflags	@""
	.align	4
.nv.shared._Z19matrixMultiplyTiledPKfS0_Pfiii:
	.zero		9216


//--------------------- .nv.shared.reserved.0     --------------------------
	.section	.nv.shared.reserved.0,"aw",@nobits
	.weak		__nv_reservedSMEM_offset_0_alias
	.size		__nv_reservedSMEM_offset_0_alias, 0, 64
	.other		__nv_reservedSMEM_offset_0_alias,@"STO_CUDA_RESERVED_SHARED STV_DEFAULT"
__nv_reservedSMEM_offset_0_alias:
	.zero		0
	.zero		64


//--------------------- .nv.constant0._Z19matrixMultiplyTiledPKfS0_Pfiii --------------------------
	.section	.nv.constant0._Z19matrixMultiplyTiledPKfS0_Pfiii,"a",@progbits
	.sectionflags	@""
	.align	4
.nv.constant0._Z19matrixMultiplyTiledPKfS0_Pfiii:
	.zero		932


//--------------------- .nv.constant0._Z19matrixMultiplyNaivePKfS0_Pfiii --------------------------
	.section	.nv.constant0._Z19matrixMultiplyNaivePKfS0_Pfiii,"a",@progbits
	.sectionflags	@""
	.align	4
.nv.constant0._Z19matrixMultiplyNaivePKfS0_Pfiii:
	.zero		932


//--------------------- SYMBOLS --------------------------

	.type		.nv.reservedSmem.offset0,@object
	.size		.nv.reservedSmem.offset0,0x4
	.type		.nv.reservedSmem.cap,@object
	.size		.nv.reservedSmem.cap,0x4
